//
// Generated by NVIDIA NVVM Compiler
//
// Compiler Build ID: CL-36424714
// Cuda compilation tools, release 13.0, V13.0.88
// Based on NVVM 20.0.0
//

.version 9.0
.target sm_100
.address_size 64

	// .globl	_Z12mandelKernelffffiimPii

.visible .entry _Z12mandelKernelffffiimPii(
	.param .f32 _Z12mandelKernelffffiimPii_param_0,
	.param .f32 _Z12mandelKernelffffiimPii_param_1,
	.param .f32 _Z12mandelKernelffffiimPii_param_2,
	.param .f32 _Z12mandelKernelffffiimPii_param_3,
	.param .u32 _Z12mandelKernelffffiimPii_param_4,
	.param .u32 _Z12mandelKernelffffiimPii_param_5,
	.param .u64 _Z12mandelKernelffffiimPii_param_6,
	.param .u64 .ptr .align 1 _Z12mandelKernelffffiimPii_param_7,
	.param .u32 _Z12mandelKernelffffiimPii_param_8
)
{
	.reg .pred 	%p<17>;
	.reg .b32 	%r<32>;
	.reg .b32 	%f<20>;
	.reg .b64 	%rd<54>;

	ld.param.f32 	%f9, [_Z12mandelKernelffffiimPii_param_0];
	ld.param.f32 	%f10, [_Z12mandelKernelffffiimPii_param_1];
	ld.param.f32 	%f11, [_Z12mandelKernelffffiimPii_param_2];
	ld.param.f32 	%f12, [_Z12mandelKernelffffiimPii_param_3];
	ld.param.u32 	%r11, [_Z12mandelKernelffffiimPii_param_4];
	ld.param.u32 	%r12, [_Z12mandelKernelffffiimPii_param_5];
	ld.param.u64 	%rd28, [_Z12mandelKernelffffiimPii_param_6];
	ld.param.u64 	%rd29, [_Z12mandelKernelffffiimPii_param_7];
	ld.param.u32 	%r10, [_Z12mandelKernelffffiimPii_param_8];
	cvta.to.global.u64 	%rd1, %rd29;
	mov.u32 	%r13, %ctaid.x;
	mov.u32 	%r14, %ntid.x;
	mov.u32 	%r15, %tid.x;
	mad.lo.s32 	%r16, %r13, %r14, %r15;
	shl.b32 	%r1, %r16, 3;
	mov.u32 	%r17, %ctaid.y;
	mov.u32 	%r18, %ntid.y;
	mov.u32 	%r19, %tid.y;
	mad.lo.s32 	%r20, %r17, %r18, %r19;
	shl.b32 	%r2, %r20, 3;
	add.s32 	%r21, %r1, 8;
	min.s32 	%r3, %r21, %r11;
	add.s32 	%r22, %r2, 8;
	min.s32 	%r23, %r22, %r12;
	cvt.s64.s32 	%rd2, %r23;
	setp.ge.u32 	%p1, %r2, %r23;
	@%p1 bra 	$L__BB0_24;
	cvt.u64.u32 	%rd46, %r2;
	cvt.s64.s32 	%rd4, %r3;
	cvt.s64.s32 	%rd5, %r1;
	setp.lt.s32 	%p2, %r10, 1;
	@%p2 bra 	$L__BB0_10;
	neg.s32 	%r4, %r10;
$L__BB0_3:
	setp.ge.u32 	%p12, %r1, %r3;
	cvt.rn.f32.u64 	%f13, %rd46;
	fma.rn.f32 	%f1, %f12, %f13, %f10;
	@%p12 bra 	$L__BB0_9;
	mad.lo.s64 	%rd7, %rd46, %rd28, %rd1;
	mov.u64 	%rd47, %rd5;
$L__BB0_5:
	cvt.rn.f32.u64 	%f14, %rd47;
	fma.rn.f32 	%f2, %f11, %f14, %f9;
	mov.b32 	%r30, 0;
	mov.u32 	%r29, %r4;
	mov.f32 	%f18, %f1;
	mov.f32 	%f19, %f2;
$L__BB0_6:
	mul.f32 	%f5, %f19, %f19;
	mul.f32 	%f6, %f18, %f18;
	add.f32 	%f15, %f5, %f6;
	setp.gt.f32 	%p13, %f15, 0f40800000;
	mov.u32 	%r31, %r30;
	@%p13 bra 	$L__BB0_8;
	sub.f32 	%f16, %f5, %f6;
	add.f32 	%f17, %f19, %f19;
	add.f32 	%f19, %f2, %f16;
	fma.rn.f32 	%f18, %f17, %f18, %f1;
	add.s32 	%r30, %r30, 1;
	add.s32 	%r29, %r29, 1;
	setp.ne.s32 	%p14, %r29, 0;
	mov.u32 	%r31, %r10;
	@%p14 bra 	$L__BB0_6;
$L__BB0_8:
	shl.b64 	%rd43, %rd47, 2;
	add.s64 	%rd44, %rd7, %rd43;
	st.global.u32 	[%rd44], %r31;
	add.s64 	%rd47, %rd47, 1;
	cvt.s64.s32 	%rd45, %r3;
	setp.lt.u64 	%p15, %rd47, %rd45;
	@%p15 bra 	$L__BB0_5;
$L__BB0_9:
	add.s64 	%rd46, %rd46, 1;
	setp.lt.u64 	%p16, %rd46, %rd2;
	@%p16 bra 	$L__BB0_3;
	bra.uni 	$L__BB0_24;
$L__BB0_10:
	add.s64 	%rd30, %rd5, 1;
	max.u64 	%rd31, %rd4, %rd30;
	and.b64  	%rd11, %rd31, 7;
	and.b64  	%rd12, %rd31, 3;
	sub.s64 	%rd13, %rd5, %rd31;
	add.s64 	%rd32, %rd11, %rd5;
	sub.s64 	%rd14, %rd31, %rd32;
	and.b64  	%rd15, %rd31, 1;
$L__BB0_11:
	setp.ge.u32 	%p3, %r1, %r3;
	@%p3 bra 	$L__BB0_23;
	setp.gt.u64 	%p4, %rd13, -8;
	mad.lo.s64 	%rd17, %rd46, %rd28, %rd1;
	mov.u64 	%rd51, %rd5;
	@%p4 bra 	$L__BB0_15;
	mov.b64 	%rd50, 0;
	mov.u64 	%rd51, %rd5;
$L__BB0_14:
	.pragma "nounroll";
	shl.b64 	%rd34, %rd51, 2;
	add.s64 	%rd35, %rd17, %rd34;
	mov.b32 	%r24, 0;
	st.global.u32 	[%rd35], %r24;
	st.global.u32 	[%rd35+4], %r24;
	st.global.u32 	[%rd35+8], %r24;
	st.global.u32 	[%rd35+12], %r24;
	st.global.u32 	[%rd35+16], %r24;
	st.global.u32 	[%rd35+20], %r24;
	st.global.u32 	[%rd35+24], %r24;
	st.global.u32 	[%rd35+28], %r24;
	add.s64 	%rd51, %rd51, 8;
	add.s64 	%rd50, %rd50, 8;
	setp.ne.s64 	%p5, %rd50, %rd14;
	@%p5 bra 	$L__BB0_14;
$L__BB0_15:
	setp.eq.s64 	%p6, %rd11, 0;
	@%p6 bra 	$L__BB0_23;
	add.s64 	%rd36, %rd11, -1;
	setp.lt.u64 	%p7, %rd36, 3;
	@%p7 bra 	$L__BB0_18;
	shl.b64 	%rd37, %rd51, 2;
	add.s64 	%rd38, %rd17, %rd37;
	mov.b32 	%r25, 0;
	st.global.u32 	[%rd38], %r25;
	st.global.u32 	[%rd38+4], %r25;
	st.global.u32 	[%rd38+8], %r25;
	st.global.u32 	[%rd38+12], %r25;
	add.s64 	%rd51, %rd51, 4;
$L__BB0_18:
	setp.eq.s64 	%p8, %rd12, 0;
	@%p8 bra 	$L__BB0_23;
	setp.eq.s64 	%p9, %rd12, 1;
	@%p9 bra 	$L__BB0_21;
	shl.b64 	%rd39, %rd51, 2;
	add.s64 	%rd40, %rd17, %rd39;
	mov.b32 	%r26, 0;
	st.global.u32 	[%rd40], %r26;
	st.global.u32 	[%rd40+4], %r26;
	add.s64 	%rd51, %rd51, 2;
$L__BB0_21:
	setp.eq.s64 	%p10, %rd15, 0;
	@%p10 bra 	$L__BB0_23;
	shl.b64 	%rd41, %rd51, 2;
	add.s64 	%rd42, %rd17, %rd41;
	mov.b32 	%r27, 0;
	st.global.u32 	[%rd42], %r27;
$L__BB0_23:
	add.s64 	%rd46, %rd46, 1;
	setp.lt.u64 	%p11, %rd46, %rd2;
	@%p11 bra 	$L__BB0_11;
$L__BB0_24:
	ret;

}


// ===== COMPILED SASS (sm_100) =====

	.target	sm_100

	.elftype	@"ET_EXEC"


//--------------------- .note.nv.tkinfo           --------------------------
	.section	.note.nv.tkinfo,"",@"SHT_NOTE"
	.sectionflags	@"SHF_NOTE_NV_TKINFO"
	.tkinfo
        /*0018*/ 	.word	0x00000002
        /*0030*/ 	.string	""
        /*0030*/ 	.string	"ptxas"
        /*0030*/ 	.string	"Cuda compilation tools, release 13.0, V13.0.88"
        /*0030*/ 	.string	"Build cuda_13.0.r13.0/compiler.36424714_0"
        /*0030*/ 	.string	"-arch sm_100 -m 64 "



//--------------------- .note.nv.cuinfo           --------------------------
	.section	.note.nv.cuinfo,"",@"SHT_NOTE"
	.sectionflags	@"SHF_NOTE_NV_CUINFO"
        /*0018*/ 	.short	0x0002
        /*001a*/ 	.short	0x0064
        /*001c*/ 	.short	0x0082
	.zero		2


//--------------------- .nv.info                  --------------------------
	.section	.nv.info,"",@"SHT_CUDA_INFO"
	.align	4


	//----- nvinfo : EIATTR_REGCOUNT
	.align		4
        /*0000*/ 	.byte	0x04, 0x2f
        /*0002*/ 	.short	(.L_1 - .L_0)
	.align		4
.L_0:
        /*0004*/ 	.word	index@(_Z12mandelKernelffffiimPii)
        /*0008*/ 	.word	0x0000001a


	//----- nvinfo : EIATTR_FRAME_SIZE
	.align		4
.L_1:
        /*000c*/ 	.byte	0x04, 0x11
        /*000e*/ 	.short	(.L_3 - .L_2)
	.align		4
.L_2:
        /*0010*/ 	.word	index@(_Z12mandelKernelffffiimPii)
        /*0014*/ 	.word	0x00000000


	//----- nvinfo : EIATTR_MIN_STACK_SIZE
	.align		4
.L_3:
        /*0018*/ 	.byte	0x04, 0x12
        /*001a*/ 	.short	(.L_5 - .L_4)
	.align		4
.L_4:
        /*001c*/ 	.word	index@(_Z12mandelKernelffffiimPii)
        /*0020*/ 	.word	0x00000000
.L_5:


//--------------------- .nv.compat                --------------------------
	.section	.nv.compat,"",@"SHT_CUDA_COMPAT_INFO"
	.align	4
        /*0000*/ 	.byte	0x02, 0x09, 0x00, 0x00, 0x02, 0x02, 0x01, 0x00, 0x02, 0x05, 0x05, 0x00, 0x03, 0x07, 0x01, 0x01
        /*0010*/ 	.byte	0x02, 0x03, 0x00, 0x00, 0x02, 0x06, 0x01, 0x00, 0x04, 0x0b, 0x08, 0x00, 0x01, 0x00, 0x00, 0x00
        /*0020*/ 	.byte	0x00, 0x00, 0x00, 0x00


//--------------------- .nv.info._Z12mandelKernelffffiimPii --------------------------
	.section	.nv.info._Z12mandelKernelffffiimPii,"",@"SHT_CUDA_INFO"
	.sectionflags	@""
	.align	4


	//----- nvinfo : EIATTR_CUDA_API_VERSION
	.align		4
        /*0000*/ 	.byte	0x04, 0x37
        /*0002*/ 	.short	(.L_7 - .L_6)
.L_6:
        /*0004*/ 	.word	0x00000082


	//----- nvinfo : EIATTR_KPARAM_INFO
	.align		4
.L_7:
        /*0008*/ 	.byte	0x04, 0x17
        /*000a*/ 	.short	(.L_9 - .L_8)
.L_8:
        /*000c*/ 	.word	0x00000000
        /*0010*/ 	.short	0x0008
        /*0012*/ 	.short	0x0028
        /*0014*/ 	.byte	0x00, 0xf0, 0x11, 0x00


	//----- nvinfo : EIATTR_KPARAM_INFO
	.align		4
.L_9:
        /*0018*/ 	.byte	0x04, 0x17
        /*001a*/ 	.short	(.L_11 - .L_10)
.L_10:
        /*001c*/ 	.word	0x00000000
        /*0020*/ 	.short	0x0007
        /*0022*/ 	.short	0x0020
        /*0024*/ 	.byte	0x00, 0xf5, 0x21, 0x00


	//----- nvinfo : EIATTR_KPARAM_INFO
	.align		4
.L_11:
        /*0028*/ 	.byte	0x04, 0x17
        /*002a*/ 	.short	(.L_13 - .L_12)
.L_12:
        /*002c*/ 	.word	0x00000000
        /*0030*/ 	.short	0x0006
        /*0032*/ 	.short	0x0018
        /*0034*/ 	.byte	0x00, 0xf0, 0x21, 0x00


	//----- nvinfo : EIATTR_KPARAM_INFO
	.align		4
.L_13:
        /*0038*/ 	.byte	0x04, 0x17
        /*003a*/ 	.short	(.L_15 - .L_14)
.L_14:
        /*003c*/ 	.word	0x00000000
        /*0040*/ 	.short	0x0005
        /*0042*/ 	.short	0x0014
        /*0044*/ 	.byte	0x00, 0xf0, 0x11, 0x00


	//----- nvinfo : EIATTR_KPARAM_INFO
	.align		4
.L_15:
        /*0048*/ 	.byte	0x04, 0x17
        /*004a*/ 	.short	(.L_17 - .L_16)
.L_16:
        /*004c*/ 	.word	0x00000000
        /*0050*/ 	.short	0x0004
        /*0052*/ 	.short	0x0010
        /*0054*/ 	.byte	0x00, 0xf0, 0x11, 0x00


	//----- nvinfo : EIATTR_KPARAM_INFO
	.align		4
.L_17:
        /*0058*/ 	.byte	0x04, 0x17
        /*005a*/ 	.short	(.L_19 - .L_18)
.L_18:
        /*005c*/ 	.word	0x00000000
        /*0060*/ 	.short	0x0003
        /*0062*/ 	.short	0x000c
        /*0064*/ 	.byte	0x00, 0xf0, 0x11, 0x00


	//----- nvinfo : EIATTR_KPARAM_INFO
	.align		4
.L_19:
        /*0068*/ 	.byte	0x04, 0x17
        /*006a*/ 	.short	(.L_21 - .L_20)
.L_20:
        /*006c*/ 	.word	0x00000000
        /*0070*/ 	.short	0x0002
        /*0072*/ 	.short	0x0008
        /*0074*/ 	.byte	0x00, 0xf0, 0x11, 0x00


	//----- nvinfo : EIATTR_KPARAM_INFO
	.align		4
.L_21:
        /*0078*/ 	.byte	0x04, 0x17
        /*007a*/ 	.short	(.L_23 - .L_22)
.L_22:
        /*007c*/ 	.word	0x00000000
        /*0080*/ 	.short	0x0001
        /*0082*/ 	.short	0x0004
        /*0084*/ 	.byte	0x00, 0xf0, 0x11, 0x00


	//----- nvinfo : EIATTR_KPARAM_INFO
	.align		4
.L_23:
        /*0088*/ 	.byte	0x04, 0x17
        /*008a*/ 	.short	(.L_25 - .L_24)
.L_24:
        /*008c*/ 	.word	0x00000000
        /*0090*/ 	.short	0x0000
        /*0092*/ 	.short	0x0000
        /*0094*/ 	.byte	0x00, 0xf0, 0x11, 0x00


	//----- nvinfo : EIATTR_SPARSE_MMA_MASK
	.align		4
.L_25:
        /*0098*/ 	.byte	0x03, 0x50
        /*009a*/ 	.short	0x0000


	//----- nvinfo : EIATTR_MAXREG_COUNT
	.align		4
        /*009c*/ 	.byte	0x03, 0x1b
        /*009e*/ 	.short	0x00ff


	//----- nvinfo : EIATTR_MERCURY_ISA_VERSION
	.align		4
        /*00a0*/ 	.byte	0x03, 0x5f
        /*00a2*/ 	.short	0x0101


	//----- nvinfo : EIATTR_VRC_CTA_INIT_COUNT
	.align		4
        /*00a4*/ 	.byte	0x02, 0x4a
	.zero		1
	.zero		1


	//----- nvinfo : EIATTR_EXIT_INSTR_OFFSETS
	.align		4
        /*00a8*/ 	.byte	0x04, 0x1c
        /*00aa*/ 	.short	(.L_27 - .L_26)


	//   ....[0]....
.L_26:
        /*00ac*/ 	.word	0x000000d0


	//   ....[1]....
        /*00b0*/ 	.word	0x00000530


	//   ....[2]....
        /*00b4*/ 	.word	0x00000ab0


	//----- nvinfo : EIATTR_CRS_STACK_SIZE
	.align		4
.L_27:
        /*00b8*/ 	.byte	0x04, 0x1e
        /*00ba*/ 	.short	(.L_29 - .L_28)
.L_28:
        /*00bc*/ 	.word	0x00000000


	//----- nvinfo : EIATTR_CBANK_PARAM_SIZE
	.align		4
.L_29:
        /*00c0*/ 	.byte	0x03, 0x19
        /*00c2*/ 	.short	0x002c


	//----- nvinfo : EIATTR_PARAM_CBANK
	.align		4
        /*00c4*/ 	.byte	0x04, 0x0a
        /*00c6*/ 	.short	(.L_31 - .L_30)
	.align		4
.L_30:
        /*00c8*/ 	.word	index@(.nv.constant0._Z12mandelKernelffffiimPii)
        /*00cc*/ 	.short	0x0380
        /*00ce*/ 	.short	0x002c


	//----- nvinfo : EIATTR_SW_WAR
	.align		4
.L_31:
        /*00d0*/ 	.byte	0x04, 0x36
        /*00d2*/ 	.short	(.L_33 - .L_32)
.L_32:
        /*00d4*/ 	.word	0x00000008
.L_33:


//--------------------- .nv.callgraph             --------------------------
	.section	.nv.callgraph,"",@"SHT_CUDA_CALLGRAPH"
	.align	4
	.sectionentsize	8
	.align		4
        /*0000*/ 	.word	0x00000000
	.align		4
        /*0004*/ 	.word	0xffffffff
	.align		4
        /*0008*/ 	.word	0x00000000
	.align		4
        /*000c*/ 	.word	0xfffffffe
	.align		4
        /*0010*/ 	.word	0x00000000
	.align		4
        /*0014*/ 	.word	0xfffffffd
	.align		4
        /*0018*/ 	.word	0x00000000
	.align		4
        /*001c*/ 	.word	0xfffffffc


//--------------------- .text._Z12mandelKernelffffiimPii --------------------------
	.section	.text._Z12mandelKernelffffiimPii,"ax",@progbits
	.align	128
        .global         _Z12mandelKernelffffiimPii
        .type           _Z12mandelKernelffffiimPii,@function
        .size           _Z12mandelKernelffffiimPii,(.L_x_17 - _Z12mandelKernelffffiimPii)
        .other          _Z12mandelKernelffffiimPii,@"STO_CUDA_ENTRY STV_DEFAULT"
_Z12mandelKernelffffiimPii:
.text._Z12mandelKernelffffiimPii:
[----:B------:R-:W-:Y:S01]  /*0000*/  LDC R1, c[0x0][0x37c] ;  /* 0x0000df00ff017b82 */ /* 0x000fe20000000800 */
[----:B------:R-:W0:Y:S07]  /*0010*/  S2R R3, SR_TID.Y ;  /* 0x0000000000037919 */ /* 0x000e2e0000002200 */
[----:B------:R-:W1:Y:S01]  /*0020*/  LDC R7, c[0x0][0x360] ;  /* 0x0000d800ff077b82 */ /* 0x000e620000000800 */
[----:B------:R-:W1:Y:S07]  /*0030*/  S2R R2, SR_TID.X ;  /* 0x0000000000027919 */ /* 0x000e6e0000002100 */
[----:B------:R-:W0:Y:S08]  /*0040*/  S2UR UR5, SR_CTAID.Y ;  /* 0x00000000000579c3 */ /* 0x000e300000002600 */
[----:B------:R-:W0:Y:S08]  /*0050*/  LDC R0, c[0x0][0x364] ;  /* 0x0000d900ff007b82 */ /* 0x000e300000000800 */
[----:B------:R-:W2:Y:S08]  /*0060*/  LDC.64 R4, c[0x0][0x390] ;  /* 0x0000e400ff047b82 */ /* 0x000eb00000000a00 */
[----:B------:R-:W1:Y:S01]  /*0070*/  S2UR UR4, SR_CTAID.X ;  /* 0x00000000000479c3 */ /* 0x000e620000002500 */
[----:B0-----:R-:W-:-:S04]  /*0080*/  IMAD R0, R0, UR5, R3 ;  /* 0x0000000500007c24 */ /* 0x001fc8000f8e0203 */
[----:B------:R-:W-:-:S05]  /*0090*/  IMAD.SHL.U32 R9, R0, 0x8, RZ ;  /* 0x0000000800097824 */ /* 0x000fca00078e00ff */
[----:B--2---:R-:W-:-:S04]  /*00a0*/  VIADDMNMX R0, R9, 0x8, R5, PT ;  /* 0x0000000809007846 */ /* 0x004fc80003800105 */
[----:B------:R-:W-:Y:S01]  /*00b0*/  ISETP.GE.U32.AND P0, PT, R9, R0, PT ;  /* 0x000000000900720c */ /* 0x000fe20003f06070 */
[----:B-1----:R-:W-:-:S12]  /*00c0*/  IMAD R7, R7, UR4, R2 ;  /* 0x0000000407077c24 */ /* 0x002fd8000f8e0202 */
[----:B------:R-:W-:Y:S05]  /*00d0*/  @P0 EXIT ;  /* 0x000000000000094d */ /* 0x000fea0003800000 */
[----:B------:R-:W0:Y:S01]  /*00e0*/  LDCU UR4, c[0x0][0x3a8] ;  /* 0x00007500ff0477ac */ /* 0x000e220008000800 */
[----:B------:R-:W-:Y:S01]  /*00f0*/  IMAD.SHL.U32 R7, R7, 0x8, RZ ;  /* 0x0000000807077824 */ /* 0x000fe200078e00ff */
[----:B------:R-:W-:Y:S01]  /*0100*/  SHF.R.S32.HI R8, RZ, 0x1f, R0 ;  /* 0x0000001fff087819 */ /* 0x000fe20000011400 */
[----:B------:R-:W-:Y:S01]  /*0110*/  IMAD.MOV.U32 R11, RZ, RZ, RZ ;  /* 0x000000ffff0b7224 */ /* 0x000fe200078e00ff */
[----:B------:R-:W1:Y:S02]  /*0120*/  LDCU.64 UR6, c[0x0][0x358] ;  /* 0x00006b00ff0677ac */ /* 0x000e640008000a00 */
[----:B------:R-:W-:Y:S02]  /*0130*/  VIADDMNMX R6, R7, 0x8, R4, PT ;  /* 0x0000000807067846 */ /* 0x000fe40003800104 */
[----:B------:R-:W-:Y:S02]  /*0140*/  SHF.R.S32.HI R10, RZ, 0x1f, R7 ;  /* 0x0000001fff0a7819 */ /* 0x000fe40000011407 */
[----:B------:R-:W-:Y:S01]  /*0150*/  SHF.R.S32.HI R2, RZ, 0x1f, R6 ;  /* 0x0000001fff027819 */ /* 0x000fe20000011406 */
[----:B0-----:R-:W-:-:S09]  /*0160*/  UISETP.GE.AND UP0, UPT, UR4, 0x1, UPT ;  /* 0x000000010400788c */ /* 0x001fd2000bf06270 */
[----:B-1----:R-:W-:Y:S05]  /*0170*/  BRA.U !UP0, `(.L_x_0) ;  /* 0x0000000108f07547 */ /* 0x002fea000b800000 */
[----:B------:R-:W-:-:S12]  /*0180*/  UIADD3 UR4, UPT, UPT, -UR4, URZ, URZ ;  /* 0x000000ff04047290 */ /* 0x000fd8000fffe1ff */
.L_x_7:
[----:B------:R-:W-:Y:S01]  /*0190*/  ISETP.GE.U32.AND P0, PT, R7, R6, PT ;  /* 0x000000060700720c */ /* 0x000fe20003f06070 */
[----:B------:R-:W-:-:S12]  /*01a0*/  BSSY.RECONVERGENT B0, `(.L_x_1) ;  /* 0x0000033000007945 */ /* 0x000fd80003800200 */
[----:B-1----:R-:W-:Y:S05]  /*01b0*/  @P0 BRA `(.L_x_2) ;  /* 0x0000000000c40947 */ /* 0x002fea0003800000 */
[----:B------:R-:W0:Y:S01]  /*01c0*/  LDC.64 R2, c[0x0][0x3a0] ;  /* 0x0000e800ff027b82 */ /* 0x000e220000000a00 */
[----:B------:R-:W1:Y:S01]  /*01d0*/  LDCU.64 UR8, c[0x0][0x398] ;  /* 0x00007300ff0877ac */ /* 0x000e620008000a00 */
[----:B------:R-:W-:Y:S02]  /*01e0*/  IMAD.MOV.U32 R14, RZ, RZ, R9 ;  /* 0x000000ffff0e7224 */ /* 0x000fe400078e0009 */
[----:B------:R-:W-:Y:S01]  /*01f0*/  IMAD.MOV.U32 R15, RZ, RZ, R11 ;  /* 0x000000ffff0f7224 */ /* 0x000fe200078e000b */
[----:B------:R-:W2:Y:S03]  /*0200*/  LDCU UR5, c[0x0][0x38c] ;  /* 0x00007180ff0577ac */ /* 0x000ea60008000800 */
[----:B------:R-:W2:Y:S01]  /*0210*/  LDC R5, c[0x0][0x384] ;  /* 0x0000e100ff057b82 */ /* 0x000ea20000000800 */
[----:B------:R-:W2:Y:S01]  /*0220*/  I2F.U64 R12, R14 ;  /* 0x0000000e000c7312 */ /* 0x000ea20000301000 */
[----:B-1----:R-:W-:-:S04]  /*0230*/  IMAD R4, R11, UR8, RZ ;  /* 0x000000080b047c24 */ /* 0x002fc8000f8e02ff */
[C---:B------:R-:W-:Y:S02]  /*0240*/  IMAD R13, R9.reuse, UR9, R4 ;  /* 0x00000009090d7c24 */ /* 0x040fe4000f8e0204 */
[----:B0-----:R-:W-:-:S04]  /*0250*/  IMAD.WIDE.U32 R2, R9, UR8, R2 ;  /* 0x0000000809027c25 */ /* 0x001fc8000f8e0002 */
[----:B------:R-:W-:Y:S02]  /*0260*/  IMAD.MOV.U32 R4, RZ, RZ, R7 ;  /* 0x000000ffff047224 */ /* 0x000fe400078e0007 */
[----:B------:R-:W-:Y:S02]  /*0270*/  IMAD.IADD R13, R3, 0x1, R13 ;  /* 0x00000001030d7824 */ /* 0x000fe400078e020d */
[----:B--2---:R-:W-:Y:S01]  /*0280*/  FFMA R12, R12, UR5, R5 ;  /* 0x000000050c0c7c23 */ /* 0x004fe20008000005 */
[----:B------:R-:W-:-:S07]  /*0290*/  IMAD.MOV.U32 R5, RZ, RZ, R10 ;  /* 0x000000ffff057224 */ /* 0x000fce00078e000a */
.L_x_6:
[----:B------:R-:W0:Y:S01]  /*02a0*/  LDC R15, c[0x0][0x380] ;  /* 0x0000e000ff0f7b82 */ /* 0x000e220000000800 */
[----:B------:R-:W0:Y:S01]  /*02b0*/  LDCU UR5, c[0x0][0x388] ;  /* 0x00007100ff0577ac */ /* 0x000e220008000800 */
[----:B------:R-:W0:Y:S01]  /*02c0*/  I2F.U64 R14, R4 ;  /* 0x00000004000e7312 */ /* 0x000e220000301000 */
[----:B------:R-:W-:Y:S01]  /*02d0*/  BSSY.RECONVERGENT B1, `(.L_x_3) ;  /* 0x0000016000017945 */ /* 0x000fe20003800200 */
[----:B------:R-:W-:-:S04]  /*02e0*/  IMAD.MOV.U32 R17, RZ, RZ, R12 ;  /* 0x000000ffff117224 */ /* 0x000fc800078e000c */
[----:B-1----:R-:W1:Y:S01]  /*02f0*/  LDC R20, c[0x0][0x3a8] ;  /* 0x0000ea00ff147b82 */ /* 0x002e620000000800 */
[----:B0-----:R-:W-:Y:S01]  /*0300*/  FFMA R21, R14, UR5, R15 ;  /* 0x000000050e157c23 */ /* 0x001fe2000800000f */
[----:B------:R-:W-:Y:S02]  /*0310*/  IMAD.MOV.U32 R14, RZ, RZ, RZ ;  /* 0x000000ffff0e7224 */ /* 0x000fe400078e00ff */
[----:B------:R-:W-:Y:S02]  /*0320*/  IMAD.U32 R15, RZ, RZ, UR4 ;  /* 0x00000004ff0f7e24 */ /* 0x000fe4000f8e00ff */
[----:B------:R-:W-:-:S07]  /*0330*/  IMAD.MOV.U32 R16, RZ, RZ, R21 ;  /* 0x000000ffff107224 */ /* 0x000fce00078e0015 */
.L_x_5:
[----:B------:R-:W-:Y:S01]  /*0340*/  FMUL R18, R16, R16 ;  /* 0x0000001010127220 */ /* 0x000fe20000400000 */
[----:B------:R-:W-:-:S04]  /*0350*/  FMUL R23, R17, R17 ;  /* 0x0000001111177220 */ /* 0x000fc80000400000 */
[----:B------:R-:W-:-:S05]  /*0360*/  FADD R19, R18, R23 ;  /* 0x0000001712137221 */ /* 0x000fca0000000000 */
[----:B------:R-:W-:Y:S01]  /*0370*/  FSETP.GT.AND P0, PT, R19, 4, PT ;  /* 0x408000001300780b */ /* 0x000fe20003f04000 */
[----:B------:R-:W-:-:S12]  /*0380*/  IMAD.MOV.U32 R19, RZ, RZ, R14 ;  /* 0x000000ffff137224 */ /* 0x000fd800078e000e */
[----:B------:R-:W-:Y:S05]  /*0390*/  @P0 BRA `(.L_x_4) ;  /* 0x0000000000240947 */ /* 0x000fea0003800000 */
[----:B------:R-:W-:Y:S02]  /*03a0*/  VIADD R15, R15, 0x1 ;  /* 0x000000010f0f7836 */ /* 0x000fe40000000000 */
[----:B------:R-:W-:Y:S01]  /*03b0*/  FADD R19, R16, R16 ;  /* 0x0000001010137221 */ /* 0x000fe20000000000 */
[----:B------:R-:W-:Y:S01]  /*03c0*/  FADD R16, R18, -R23 ;  /* 0x8000001712107221 */ /* 0x000fe20000000000 */
[----:B------:R-:W-:Y:S01]  /*03d0*/  VIADD R14, R14, 0x1 ;  /* 0x000000010e0e7836 */ /* 0x000fe20000000000 */
[----:B------:R-:W-:Y:S01]  /*03e0*/  ISETP.NE.AND P0, PT, R15, RZ, PT ;  /* 0x000000ff0f00720c */ /* 0x000fe20003f05270 */
[----:B------:R-:W-:Y:S01]  /*03f0*/  FFMA R17, R19, R17, R12 ;  /* 0x0000001113117223 */ /* 0x000fe2000000000c */
[----:B------:R-:W-:-:S11]  /*0400*/  FADD R16, R21, R16 ;  /* 0x0000001015107221 */ /* 0x000fd60000000000 */
[----:B------:R-:W-:Y:S05]  /*0410*/  @P0 BRA `(.L_x_5) ;  /* 0xfffffffc00c80947 */ /* 0x000fea000383ffff */
[----:B-1----:R-:W-:-:S07]  /*0420*/  IMAD.MOV.U32 R19, RZ, RZ, R20 ;  /* 0x000000ffff137224 */ /* 0x002fce00078e0014 */
.L_x_4:
[----:B------:R-:W-:Y:S05]  /*0430*/  BSYNC.RECONVERGENT B1 ;  /* 0x0000000000017941 */ /* 0x000fea0003800200 */
.L_x_3:
[C---:B------:R-:W-:Y:S02]  /*0440*/  LEA R14, P0, R4.reuse, R2, 0x2 ;  /* 0x00000002040e7211 */ /* 0x040fe400078010ff */
[----:B------:R-:W-:Y:S02]  /*0450*/  SHF.R.S32.HI R16, RZ, 0x1f, R6 ;  /* 0x0000001fff107819 */ /* 0x000fe40000011406 */
[C---:B------:R-:W-:Y:S02]  /*0460*/  LEA.HI.X R15, R4.reuse, R13, R5, 0x2, P0 ;  /* 0x0000000d040f7211 */ /* 0x040fe400000f1405 */
[----:B------:R-:W-:-:S03]  /*0470*/  IADD3 R4, P0, PT, R4, 0x1, RZ ;  /* 0x0000000104047810 */ /* 0x000fc60007f1e0ff */
[----:B------:R0:W-:Y:S02]  /*0480*/  STG.E desc[UR6][R14.64], R19 ;  /* 0x000000130e007986 */ /* 0x0001e4000c101906 */
[----:B------:R-:W-:Y:S01]  /*0490*/  IMAD.X R5, RZ, RZ, R5, P0 ;  /* 0x000000ffff057224 */ /* 0x000fe200000e0605 */
[----:B------:R-:W-:-:S04]  /*04a0*/  ISETP.GE.U32.AND P0, PT, R4, R6, PT ;  /* 0x000000060400720c */ /* 0x000fc80003f06070 */
[----:B------:R-:W-:-:S13]  /*04b0*/  ISETP.GE.U32.AND.EX P0, PT, R5, R16, PT, P0 ;  /* 0x000000100500720c */ /* 0x000fda0003f06100 */
[----:B0-----:R-:W-:Y:S05]  /*04c0*/  @!P0 BRA `(.L_x_6) ;  /* 0xfffffffc00748947 */ /* 0x001fea000383ffff */
.L_x_2:
[----:B------:R-:W-:Y:S05]  /*04d0*/  BSYNC.RECONVERGENT B0 ;  /* 0x0000000000007941 */ /* 0x000fea0003800200 */
.L_x_1:
[----:B------:R-:W-:-:S05]  /*04e0*/  IADD3 R9, P0, PT, R9, 0x1, RZ ;  /* 0x0000000109097810 */ /* 0x000fca0007f1e0ff */
[----:B------:R-:W-:Y:S01]  /*04f0*/  IMAD.X R11, RZ, RZ, R11, P0 ;  /* 0x000000ffff0b7224 */ /* 0x000fe200000e060b */
[----:B------:R-:W-:-:S04]  /*0500*/  ISETP.GE.U32.AND P0, PT, R9, R0, PT ;  /* 0x000000000900720c */ /* 0x000fc80003f06070 */
[----:B------:R-:W-:-:S13]  /*0510*/  ISETP.GE.U32.AND.EX P0, PT, R11, R8, PT, P0 ;  /* 0x000000080b00720c */ /* 0x000fda0003f06100 */
[----:B------:R-:W-:Y:S05]  /*0520*/  @!P0 BRA `(.L_x_7) ;  /* 0xfffffffc00188947 */ /* 0x000fea000383ffff */
[----:B------:R-:W-:Y:S05]  /*0530*/  EXIT ;  /* 0x000000000000794d */ /* 0x000fea0003800000 */
.L_x_0:
[----:B------:R-:W-:-:S04]  /*0540*/  IADD3 R3, P1, PT, R7, 0x1, RZ ;  /* 0x0000000107037810 */ /* 0x000fc80007f3e0ff */
[----:B------:R-:W-:Y:S01]  /*0550*/  ISETP.GT.U32.AND P0, PT, R6, R3, PT ;  /* 0x000000030600720c */ /* 0x000fe20003f04070 */
[----:B------:R-:W-:-:S05]  /*0560*/  IMAD.X R15, RZ, RZ, R10, P1 ;  /* 0x000000ffff0f7224 */ /* 0x000fca00008e060a */
[----:B------:R-:W-:-:S04]  /*0570*/  ISETP.GT.U32.AND.EX P0, PT, R2, R15, PT, P0 ;  /* 0x0000000f0200720c */ /* 0x000fc80003f04100 */
[----:B------:R-:W-:Y:S02]  /*0580*/  SEL R12, R6, R3, P0 ;  /* 0x00000003060c7207 */ /* 0x000fe40000000000 */
[----:B------:R-:W-:Y:S02]  /*0590*/  SEL R15, R2, R15, P0 ;  /* 0x0000000f020f7207 */ /* 0x000fe40000000000 */
[----:B------:R-:W-:Y:S02]  /*05a0*/  IADD3 R3, P1, PT, R7, -R12, RZ ;  /* 0x8000000c07037210 */ /* 0x000fe40007f3e0ff */
[----:B------:R-:W-:Y:S02]  /*05b0*/  LOP3.LUT R13, R12, 0x7, RZ, 0xc0, !PT ;  /* 0x000000070c0d7812 */ /* 0x000fe400078ec0ff */
[----:B------:R-:W-:Y:S01]  /*05c0*/  ISETP.GT.U32.AND P0, PT, R3, -0x8, PT ;  /* 0xfffffff80300780c */ /* 0x000fe20003f04070 */
[----:B------:R-:W-:Y:S01]  /*05d0*/  IMAD.X R2, R10, 0x1, ~R15, P1 ;  /* 0x000000010a027824 */ /* 0x000fe200008e0e0f */
[----:B------:R-:W-:-:S02]  /*05e0*/  IADD3 R14, P1, P2, R12, -R13, -R7 ;  /* 0x8000000d0c0e7210 */ /* 0x000fc40007a3e807 */
[----:B------:R-:W-:Y:S02]  /*05f0*/  LOP3.LUT R20, R12, 0x3, RZ, 0xc0, !PT ;  /* 0x000000030c147812 */ /* 0x000fe400078ec0ff */
[----:B------:R-:W-:Y:S02]  /*0600*/  ISETP.GT.U32.AND.EX P0, PT, R2, -0x1, PT, P0 ;  /* 0xffffffff0200780c */ /* 0x000fe40003f04100 */
[----:B------:R-:W-:-:S11]  /*0610*/  IADD3.X R15, PT, PT, R15, -0x1, ~R10, P1, P2 ;  /* 0xffffffff0f0f7810 */ /* 0x000fd60000fe4c0a */
.L_x_15:
[----:B------:R-:W-:Y:S01]  /*0620*/  ISETP.GE.U32.AND P1, PT, R7, R6, PT ;  /* 0x000000060700720c */ /* 0x000fe20003f26070 */
[----:B------:R-:W-:-:S12]  /*0630*/  BSSY.RECONVERGENT B0, `(.L_x_8) ;  /* 0x0000042000007945 */ /* 0x000fd80003800200 */
[----:B01----:R-:W-:Y:S05]  /*0640*/  @P1 BRA `(.L_x_9) ;  /* 0x0000000400001947 */ /* 0x003fea0003800000 */
[----:B------:R-:W0:Y:S01]  /*0650*/  LDC.64 R2, c[0x0][0x3a0] ;  /* 0x0000e800ff027b82 */ /* 0x000e220000000a00 */
[----:B------:R-:W1:Y:S01]  /*0660*/  LDCU.64 UR4, c[0x0][0x398] ;  /* 0x00007300ff0477ac */ /* 0x000e620008000a00 */
[----:B------:R-:W-:Y:S01]  /*0670*/  ISETP.NE.U32.AND P1, PT, R13, RZ, PT ;  /* 0x000000ff0d00720c */ /* 0x000fe20003f25070 */
[----:B------:R-:W-:Y:S01]  /*0680*/  BSSY.RECONVERGENT B1, `(.L_x_10) ;  /* 0x000001d000017945 */ /* 0x000fe20003800200 */
[----:B------:R-:W-:Y:S02]  /*0690*/  IMAD.MOV.U32 R17, RZ, RZ, R7 ;  /* 0x000000ffff117224 */ /* 0x000fe400078e0007 */
[----:B------:R-:W-:Y:S01]  /*06a0*/  ISETP.NE.AND.EX P1, PT, RZ, RZ, PT, P1 ;  /* 0x000000ffff00720c */ /* 0x000fe20003f25310 */
[----:B------:R-:W-:Y:S02]  /*06b0*/  IMAD.MOV.U32 R16, RZ, RZ, R10 ;  /* 0x000000ffff107224 */ /* 0x000fe400078e000a */
[----:B-1----:R-:W-:-:S04]  /*06c0*/  IMAD R4, R11, UR4, RZ ;  /* 0x000000040b047c24 */ /* 0x002fc8000f8e02ff */
[C---:B------:R-:W-:Y:S02]  /*06d0*/  IMAD R5, R9.reuse, UR5, R4 ;  /* 0x0000000509057c24 */ /* 0x040fe4000f8e0204 */
[----:B0-----:R-:W-:-:S04]  /*06e0*/  IMAD.WIDE.U32 R2, R9, UR4, R2 ;  /* 0x0000000409027c25 */ /* 0x001fc8000f8e0002 */
[----:B------:R-:W-:Y:S01]  /*06f0*/  IMAD.IADD R21, R3, 0x1, R5 ;  /* 0x0000000103157824 */ /* 0x000fe200078e0205 */
[----:B------:R-:W-:Y:S06]  /*0700*/  @P0 BRA `(.L_x_11) ;  /* 0x0000000000500947 */ /* 0x000fec0003800000 */
[----:B------:R-:W-:Y:S01]  /*0710*/  CS2R R18, SRZ ;  /* 0x0000000000127805 */ /* 0x000fe2000001ff00 */
[----:B------:R-:W-:Y:S02]  /*0720*/  IMAD.MOV.U32 R17, RZ, RZ, R7 ;  /* 0x000000ffff117224 */ /* 0x000fe400078e0007 */
[----:B------:R-:W-:-:S07]  /*0730*/  IMAD.MOV.U32 R16, RZ, RZ, R10 ;  /* 0x000000ffff107224 */ /* 0x000fce00078e000a */
.L_x_12:
[----:B0-----:R-:W-:-:S04]  /*0740*/  LEA R4, P2, R17, R2, 0x2 ;  /* 0x0000000211047211 */ /* 0x001fc800078410ff */
[----:B------:R-:W-:Y:S02]  /*0750*/  LEA.HI.X R5, R17, R21, R16, 0x2, P2 ;  /* 0x0000001511057211 */ /* 0x000fe400010f1410 */
[----:B------:R-:W-:Y:S02]  /*0760*/  IADD3 R19, P2, PT, R19, 0x8, RZ ;  /* 0x0000000813137810 */ /* 0x000fe40007f5e0ff */
[----:B------:R-:W-:Y:S01]  /*0770*/  IADD3 R17, P3, PT, R17, 0x8, RZ ;  /* 0x0000000811117810 */ /* 0x000fe20007f7e0ff */
[----:B------:R0:W-:Y:S02]  /*0780*/  STG.E desc[UR6][R4.64], RZ ;  /* 0x000000ff04007986 */ /* 0x0001e4000c101906 */
[----:B------:R-:W-:Y:S01]  /*0790*/  IMAD.X R18, RZ, RZ, R18, P2 ;  /* 0x000000ffff127224 */ /* 0x000fe200010e0612 */
[----:B------:R-:W-:Y:S01]  /*07a0*/  ISETP.NE.U32.AND P2, PT, R19, R14, PT ;  /* 0x0000000e1300720c */ /* 0x000fe20003f45070 */
[----:B------:R0:W-:Y:S01]  /*07b0*/  STG.E desc[UR6][R4.64+0x4], RZ ;  /* 0x000004ff04007986 */ /* 0x0001e2000c101906 */
[----:B------:R-:W-:-:S02]  /*07c0*/  IMAD.X R16, RZ, RZ, R16, P3 ;  /* 0x000000ffff107224 */ /* 0x000fc400018e0610 */
[----:B------:R-:W-:Y:S01]  /*07d0*/  ISETP.NE.AND.EX P2, PT, R18, R15, PT, P2 ;  /* 0x0000000f1200720c */ /* 0x000fe20003f45320 */
[----:B------:R0:W-:Y:S04]  /*07e0*/  STG.E desc[UR6][R4.64+0x8], RZ ;  /* 0x000008ff04007986 */ /* 0x0001e8000c101906 */
[----:B------:R0:W-:Y:S04]  /*07f0*/  STG.E desc[UR6][R4.64+0xc], RZ ;  /* 0x00000cff04007986 */ /* 0x0001e8000c101906 */
[----:B------:R0:W-:Y:S04]  /*0800*/  STG.E desc[UR6][R4.64+0x10], RZ ;  /* 0x000010ff04007986 */ /* 0x0001e8000c101906 */
[----:B------:R0:W-:Y:S04]  /*0810*/  STG.E desc[UR6][R4.64+0x14], RZ ;  /* 0x000014ff04007986 */ /* 0x0001e8000c101906 */
[----:B------:R0:W-:Y:S04]  /*0820*/  STG.E desc[UR6][R4.64+0x18], RZ ;  /* 0x000018ff04007986 */ /* 0x0001e8000c101906 */
[----:B------:R0:W-:Y:S01]  /*0830*/  STG.E desc[UR6][R4.64+0x1c], RZ ;  /* 0x00001cff04007986 */ /* 0x0001e2000c101906 */
[----:B------:R-:W-:Y:S05]  /*0840*/  @P2 BRA `(.L_x_12) ;  /* 0xfffffffc00bc2947 */ /* 0x000fea000383ffff */
.L_x_11:
[----:B------:R-:W-:Y:S05]  /*0850*/  BSYNC.RECONVERGENT B1 ;  /* 0x0000000000017941 */ /* 0x000fea0003800200 */
.L_x_10:
[----:B------:R-:W-:Y:S05]  /*0860*/  @!P1 BRA `(.L_x_9) ;  /* 0x0000000000789947 */ /* 0x000fea0003800000 */
[----:B0-----:R-:W-:Y:S01]  /*0870*/  IADD3 R4, P2, PT, R13, -0x1, RZ ;  /* 0xffffffff0d047810 */ /* 0x001fe20007f5e0ff */
[----:B------:R-:W-:Y:S03]  /*0880*/  BSSY.RECONVERGENT B1, `(.L_x_13) ;  /* 0x000000f000017945 */ /* 0x000fe60003800200 */
[----:B------:R-:W-:Y:S01]  /*0890*/  ISETP.GE.U32.AND P1, PT, R4, 0x3, PT ;  /* 0x000000030400780c */ /* 0x000fe20003f26070 */
[----:B------:R-:W-:Y:S01]  /*08a0*/  IMAD.X R4, RZ, RZ, -0x1, P2 ;  /* 0xffffffffff047424 */ /* 0x000fe200010e06ff */
[----:B------:R-:W-:-:S04]  /*08b0*/  ISETP.NE.U32.AND P2, PT, R20, RZ, PT ;  /* 0x000000ff1400720c */ /* 0x000fc80003f45070 */
[----:B------:R-:W-:Y:S02]  /*08c0*/  ISETP.GE.U32.AND.EX P1, PT, R4, RZ, PT, P1 ;  /* 0x000000ff0400720c */ /* 0x000fe40003f26110 */
[----:B------:R-:W-:-:S11]  /*08d0*/  ISETP.NE.AND.EX P2, PT, RZ, RZ, PT, P2 ;  /* 0x000000ffff00720c */ /* 0x000fd60003f45320 */
[----:B------:R-:W-:Y:S05]  /*08e0*/  @!P1 BRA `(.L_x_14) ;  /* 0x0000000000209947 */ /* 0x000fea0003800000 */
[----:B------:R-:W-:-:S04]  /*08f0*/  LEA R4, P1, R17, R2, 0x2 ;  /* 0x0000000211047211 */ /* 0x000fc800078210ff */
[C---:B------:R-:W-:Y:S02]  /*0900*/  LEA.HI.X R5, R17.reuse, R21, R16, 0x2, P1 ;  /* 0x0000001511057211 */ /* 0x040fe400008f1410 */
[----:B------:R-:W-:-:S03]  /*0910*/  IADD3 R17, P1, PT, R17, 0x4, RZ ;  /* 0x0000000411117810 */ /* 0x000fc60007f3e0ff */
[----:B------:R0:W-:Y:S02]  /*0920*/  STG.E desc[UR6][R4.64], RZ ;  /* 0x000000ff04007986 */ /* 0x0001e4000c101906 */
[----:B------:R-:W-:Y:S02]  /*0930*/  IMAD.X R16, RZ, RZ, R16, P1 ;  /* 0x000000ffff107224 */ /* 0x000fe400008e0610 */
[----:B------:R0:W-:Y:S04]  /*0940*/  STG.E desc[UR6][R4.64+0x4], RZ ;  /* 0x000004ff04007986 */ /* 0x0001e8000c101906 */
[----:B------:R0:W-:Y:S04]  /*0950*/  STG.E desc[UR6][R4.64+0x8], RZ ;  /* 0x000008ff04007986 */ /* 0x0001e8000c101906 */
[----:B------:R0:W-:Y:S02]  /*0960*/  STG.E desc[UR6][R4.64+0xc], RZ ;  /* 0x00000cff04007986 */ /* 0x0001e4000c101906 */
.L_x_14:
[----:B------:R-:W-:Y:S05]  /*0970*/  BSYNC.RECONVERGENT B1 ;  /* 0x0000000000017941 */ /* 0x000fea0003800200 */
.L_x_13:
[----:B------:R-:W-:Y:S05]  /*0980*/  @!P2 BRA `(.L_x_9) ;  /* 0x000000000030a947 */ /* 0x000fea0003800000 */
[----:B------:R-:W-:Y:S02]  /*0990*/  ISETP.NE.U32.AND P1, PT, R20, 0x1, PT ;  /* 0x000000011400780c */ /* 0x000fe40003f25070 */
[----:B------:R-:W-:Y:S02]  /*09a0*/  LOP3.LUT P2, RZ, R12, 0x1, RZ, 0xc0, !PT ;  /* 0x000000010cff7812 */ /* 0x000fe4000784c0ff */
[----:B------:R-:W-:-:S13]  /*09b0*/  ISETP.NE.AND.EX P1, PT, RZ, RZ, PT, P1 ;  /* 0x000000ffff00720c */ /* 0x000fda0003f25310 */
[----:B0-----:R-:W-:-:S04]  /*09c0*/  @P1 LEA R4, P3, R17, R2, 0x2 ;  /* 0x0000000211041211 */ /* 0x001fc800078610ff */
[C---:B------:R-:W-:Y:S02]  /*09d0*/  @P1 LEA.HI.X R5, R17.reuse, R21, R16, 0x2, P3 ;  /* 0x0000001511051211 */ /* 0x040fe400018f1410 */
[----:B------:R-:W-:-:S03]  /*09e0*/  @P1 IADD3 R17, P3, PT, R17, 0x2, RZ ;  /* 0x0000000211111810 */ /* 0x000fc60007f7e0ff */
[----:B------:R1:W-:Y:S01]  /*09f0*/  @P1 STG.E desc[UR6][R4.64], RZ ;  /* 0x000000ff04001986 */ /* 0x0003e2000c101906 */
[C---:B------:R-:W-:Y:S01]  /*0a00*/  @P2 LEA R2, P4, R17.reuse, R2, 0x2 ;  /* 0x0000000211022211 */ /* 0x040fe200078810ff */
[----:B------:R-:W-:Y:S02]  /*0a10*/  @P1 IMAD.X R16, RZ, RZ, R16, P3 ;  /* 0x000000ffff101224 */ /* 0x000fe400018e0610 */
[----:B------:R1:W-:Y:S03]  /*0a20*/  @P1 STG.E desc[UR6][R4.64+0x4], RZ ;  /* 0x000004ff04001986 */ /* 0x0003e6000c101906 */
[----:B------:R-:W-:-:S05]  /*0a30*/  @P2 LEA.HI.X R3, R17, R21, R16, 0x2, P4 ;  /* 0x0000001511032211 */ /* 0x000fca00020f1410 */
[----:B------:R1:W-:Y:S02]  /*0a40*/  @P2 STG.E desc[UR6][R2.64], RZ ;  /* 0x000000ff02002986 */ /* 0x0003e4000c101906 */
.L_x_9:
[----:B------:R-:W-:Y:S05]  /*0a50*/  BSYNC.RECONVERGENT B0 ;  /* 0x0000000000007941 */ /* 0x000fea0003800200 */
.L_x_8:
[----:B------:R-:W-:-:S05]  /*0a60*/  IADD3 R9, P1, PT, R9, 0x1, RZ ;  /* 0x0000000109097810 */ /* 0x000fca0007f3e0ff */
[----:B------:R-:W-:Y:S01]  /*0a70*/  IMAD.X R11, RZ, RZ, R11, P1 ;  /* 0x000000ffff0b7224 */ /* 0x000fe200008e060b */
[----:B------:R-:W-:-:S04]  /*0a80*/  ISETP.GE.U32.AND P1, PT, R9, R0, PT ;  /* 0x000000000900720c */ /* 0x000fc80003f26070 */
[----:B------:R-:W-:-:S13]  /*0a90*/  ISETP.GE.U32.AND.EX P1, PT, R11, R8, PT, P1 ;  /* 0x000000080b00720c */ /* 0x000fda0003f26110 */
[----:B------:R-:W-:Y:S05]  /*0aa0*/  @!P1 BRA `(.L_x_15) ;  /* 0xfffffff800dc9947 */ /* 0x000fea000383ffff */
[----:B------:R-:W-:Y:S05]  /*0ab0*/  EXIT ;  /* 0x000000000000794d */ /* 0x000fea0003800000 */
.L_x_16:
[----:B------:R-:W-:-:S00]  /*0ac0*/  BRA `(.L_x_16) ;  /* 0xfffffffc00fc7947 */ /* 0x000fc0000383ffff */
[----:B------:R-:W-:-:S00]  /*0ad0*/  NOP ;  /* 0x0000000000007918 */ /* 0x000fc00000000000 */
        /* <DEDUP_REMOVED lines=10> */
.L_x_17:


//--------------------- .nv.shared.reserved.0     --------------------------
	.section	.nv.shared.reserved.0,"aw",@nobits
	.weak		__nv_reservedSMEM_offset_0_alias
	.size		__nv_reservedSMEM_offset_0_alias, 0, 64
	.other		__nv_reservedSMEM_offset_0_alias,@"STO_CUDA_RESERVED_SHARED STV_DEFAULT"
__nv_reservedSMEM_offset_0_alias:
	.zero		0
	.zero		64


//--------------------- .nv.constant0._Z12mandelKernelffffiimPii --------------------------
	.section	.nv.constant0._Z12mandelKernelffffiimPii,"a",@progbits
	.sectionflags	@""
	.align	4
.nv.constant0._Z12mandelKernelffffiimPii:
	.zero		940


//--------------------- SYMBOLS --------------------------

	.type		.nv.reservedSmem.offset0,@object
	.size		.nv.reservedSmem.offset0,0x4
